	.headerflags	@"EF_CUDA_TEXMODE_UNIFIED EF_CUDA_64BIT_ADDRESS EF_CUDA_ACCELERATORS EF_CUDA_SM90 EF_CUDA_VIRTUAL_SM(EF_CUDA_SM90)"
	.elftype	@"ET_EXEC"


//--------------------- .nv.info                  --------------------------
	.section	.nv.info,"",@"SHT_CUDA_INFO"
	.align	4


	//----- nvinfo : EIATTR_REGCOUNT
	.align		4
        /*0000*/ 	.byte	0x04, 0x2f
        /*0002*/ 	.short	(.L_3 - .L_2)
	.align		4
.L_2:
        /*0004*/ 	.word	index@(triton_poi_fused__native_batch_norm_legit_no_training_relu_46)
        /*0008*/ 	.word	0x00000022


	//----- nvinfo : EIATTR_MIN_STACK_SIZE
	.align		4
.L_3:
        /*000c*/ 	.byte	0x04, 0x12
        /*000e*/ 	.short	(.L_5 - .L_4)
	.align		4
.L_4:
        /*0010*/ 	.word	index@(triton_poi_fused__native_batch_norm_legit_no_training_relu_46)
        /*0014*/ 	.word	0x00000000


	//----- nvinfo : EIATTR_FRAME_SIZE
	.align		4
.L_5:
        /*0018*/ 	.byte	0x04, 0x11
        /*001a*/ 	.short	(.L_7 - .L_6)
	.align		4
.L_6:
        /*001c*/ 	.word	index@(triton_poi_fused__native_batch_norm_legit_no_training_relu_46)
        /*0020*/ 	.word	0x00000000


	//----- nvinfo : EIATTR_MIN_STACK_SIZE
	.align		4
.L_7:
        /*0024*/ 	.byte	0x04, 0x12
        /*0026*/ 	.short	(.L_9 - .L_8)
	.align		4
.L_8:
        /*0028*/ 	.word	index@(triton_poi_fused__native_batch_norm_legit_no_training_relu_46)
        /*002c*/ 	.word	0x00000000
.L_9:


//--------------------- .nv.info.triton_poi_fused__native_batch_norm_legit_no_training_relu_46 --------------------------
	.section	.nv.info.triton_poi_fused__native_batch_norm_legit_no_training_relu_46,"",@"SHT_CUDA_INFO"
	.sectionflags	@""
	.align	4


	//----- nvinfo : EIATTR_CUDA_API_VERSION
	.align		4
        /*0000*/ 	.byte	0x04, 0x37
        /*0002*/ 	.short	(.L_11 - .L_10)
.L_10:
        /*0004*/ 	.word	0x0000007c


	//----- nvinfo : EIATTR_KPARAM_INFO
	.align		4
.L_11:
        /*0008*/ 	.byte	0x04, 0x17
        /*000a*/ 	.short	(.L_13 - .L_12)
.L_12:
        /*000c*/ 	.word	0x00000000
        /*0010*/ 	.short	0x0007
        /*0012*/ 	.short	0x0034
        /*0014*/ 	.byte	0x00, 0xf0, 0x11, 0x00


	//----- nvinfo : EIATTR_KPARAM_INFO
	.align		4
.L_13:
        /*0018*/ 	.byte	0x04, 0x17
        /*001a*/ 	.short	(.L_15 - .L_14)
.L_14:
        /*001c*/ 	.word	0x00000000
        /*0020*/ 	.short	0x0006
        /*0022*/ 	.short	0x0030
        /*0024*/ 	.byte	0x00, 0xf0, 0x11, 0x00


	//----- nvinfo : EIATTR_KPARAM_INFO
	.align		4
.L_15:
        /*0028*/ 	.byte	0x04, 0x17
        /*002a*/ 	.short	(.L_17 - .L_16)
.L_16:
        /*002c*/ 	.word	0x00000000
        /*0030*/ 	.short	0x0005
        /*0032*/ 	.short	0x0028
        /*0034*/ 	.byte	0x00, 0xf4, 0x21, 0x00


	//----- nvinfo : EIATTR_KPARAM_INFO
	.align		4
.L_17:
        /*0038*/ 	.byte	0x04, 0x17
        /*003a*/ 	.short	(.L_19 - .L_18)
.L_18:
        /*003c*/ 	.word	0x00000000
        /*0040*/ 	.short	0x0004
        /*0042*/ 	.short	0x0020
        /*0044*/ 	.byte	0x00, 0xf4, 0x21, 0x00


	//----- nvinfo : EIATTR_KPARAM_INFO
	.align		4
.L_19:
        /*0048*/ 	.byte	0x04, 0x17
        /*004a*/ 	.short	(.L_21 - .L_20)
.L_20:
        /*004c*/ 	.word	0x00000000
        /*0050*/ 	.short	0x0003
        /*0052*/ 	.short	0x0018
        /*0054*/ 	.byte	0x00, 0xf4, 0x21, 0x00


	//----- nvinfo : EIATTR_KPARAM_INFO
	.align		4
.L_21:
        /*0058*/ 	.byte	0x04, 0x17
        /*005a*/ 	.short	(.L_23 - .L_22)
.L_22:
        /*005c*/ 	.word	0x00000000
        /*0060*/ 	.short	0x0002
        /*0062*/ 	.short	0x0010
        /*0064*/ 	.byte	0x00, 0xf4, 0x21, 0x00


	//----- nvinfo : EIATTR_KPARAM_INFO
	.align		4
.L_23:
        /*0068*/ 	.byte	0x04, 0x17
        /*006a*/ 	.short	(.L_25 - .L_24)
.L_24:
        /*006c*/ 	.word	0x00000000
        /*0070*/ 	.short	0x0001
        /*0072*/ 	.short	0x0008
        /*0074*/ 	.byte	0x00, 0xf4, 0x21, 0x00


	//----- nvinfo : EIATTR_KPARAM_INFO
	.align		4
.L_25:
        /*0078*/ 	.byte	0x04, 0x17
        /*007a*/ 	.short	(.L_27 - .L_26)
.L_26:
        /*007c*/ 	.word	0x00000000
        /*0080*/ 	.short	0x0000
        /*0082*/ 	.short	0x0000
        /*0084*/ 	.byte	0x00, 0xf4, 0x21, 0x00


	//----- nvinfo : EIATTR_SPARSE_MMA_MASK
	.align		4
.L_27:
        /*0088*/ 	.byte	0x03, 0x50
        /*008a*/ 	.short	0x0000


	//----- nvinfo : EIATTR_MAXREG_COUNT
	.align		4
        /*008c*/ 	.byte	0x03, 0x1b
        /*008e*/ 	.short	0x00ff


	//----- nvinfo : EIATTR_EXIT_INSTR_OFFSETS
	.align		4
        /*0090*/ 	.byte	0x04, 0x1c
        /*0092*/ 	.short	(.L_29 - .L_28)


	//   ....[0]....
.L_28:
        /*0094*/ 	.word	0x00001240


	//   ....[1]....
        /*0098*/ 	.word	0x00001310


	//----- nvinfo : EIATTR_REQNTID
	.align		4
.L_29:
        /*009c*/ 	.byte	0x04, 0x10
        /*009e*/ 	.short	(.L_31 - .L_30)
.L_30:
        /*00a0*/ 	.word	0x00000100
        /*00a4*/ 	.word	0x00000001
        /*00a8*/ 	.word	0x00000001


	//----- nvinfo : EIATTR_CBANK_PARAM_SIZE
	.align		4
.L_31:
        /*00ac*/ 	.byte	0x03, 0x19
        /*00ae*/ 	.short	0x0038


	//----- nvinfo : EIATTR_PARAM_CBANK
	.align		4
        /*00b0*/ 	.byte	0x04, 0x0a
        /*00b2*/ 	.short	(.L_33 - .L_32)
	.align		4
.L_32:
        /*00b4*/ 	.word	index@(.nv.constant0.triton_poi_fused__native_batch_norm_legit_no_training_relu_46)
        /*00b8*/ 	.short	0x0210
        /*00ba*/ 	.short	0x0038


	//----- nvinfo : EIATTR_SW_WAR
	.align		4
.L_33:
        /*00bc*/ 	.byte	0x04, 0x36
        /*00be*/ 	.short	(.L_35 - .L_34)
.L_34:
        /*00c0*/ 	.word	0x00000008
.L_35:


//--------------------- .nv.callgraph             --------------------------
	.section	.nv.callgraph,"",@"SHT_CUDA_CALLGRAPH"
	.align	4
	.sectionentsize	8
	.align		4
        /*0000*/ 	.word	0x00000000
	.align		4
        /*0004*/ 	.word	0xffffffff
	.align		4
        /*0008*/ 	.word	0x00000000
	.align		4
        /*000c*/ 	.word	0xfffffffe
	.align		4
        /*0010*/ 	.word	0x00000000
	.align		4
        /*0014*/ 	.word	0xfffffffd
	.align		4
        /*0018*/ 	.word	0x00000000
	.align		4
        /*001c*/ 	.word	0xfffffffc


//--------------------- .nv.constant4             --------------------------
	.section	.nv.constant4,"a",@progbits
	.align	8
	.align		8
.nv.constant4:
        /*0000*/ 	.dword	_$_str
	.align		8
        /*0008*/ 	.dword	_$_str_$_2


//--------------------- .text.triton_poi_fused__native_batch_norm_legit_no_training_relu_46 --------------------------
	.section	.text.triton_poi_fused__native_batch_norm_legit_no_training_relu_46,"ax",@progbits
	.sectionflags	@"SHF_BARRIERS=1"
	.align	128
        .global         triton_poi_fused__native_batch_norm_legit_no_training_relu_46
        .type           triton_poi_fused__native_batch_norm_legit_no_training_relu_46,@function
        .size           triton_poi_fused__native_batch_norm_legit_no_training_relu_46,(.L_x_1 - triton_poi_fused__native_batch_norm_legit_no_training_relu_46)
        .other          triton_poi_fused__native_batch_norm_legit_no_training_relu_46,@"STO_CUDA_ENTRY STV_DEFAULT"
triton_poi_fused__native_batch_norm_legit_no_training_relu_46:
.text.triton_poi_fused__native_batch_norm_legit_no_training_relu_46:
[----:B------:R-:W0:Y:S02]  /*0000*/  LDC R1, c[0x0][0x28] ;  /* 0x00000a00ff017b82 */ /* 0x000e240000000800 */
[----:B------:R-:W1:Y:S01]  /*0010*/  S2R R3, SR_CTAID.Y ;  /* 0x0000000000037919 */ /* 0x000e620000002600 */
[----:B------:R-:W2:Y:S01]  /*0020*/  LDC.64 R30, c[0x0][0x210] ;  /* 0x00008400ff1e7b82 */ /* 0x000ea20000000a00 */
[----:B------:R-:W-:Y:S02]  /*0030*/  CS2R R6, SRZ ;  /* 0x0000000000067805 */ /* 0x000fe4000001ff00 */
[----:B------:R-:W-:Y:S01]  /*0040*/  CS2R R10, SRZ ;  /* 0x00000000000a7805 */ /* 0x000fe2000001ff00 */
[----:B------:R-:W3:Y:S01]  /*0050*/  S2R R8, SR_TID.X ;  /* 0x0000000000087919 */ /* 0x000ee20000002100 */
[----:B------:R-:W-:Y:S01]  /*0060*/  ULDC.64 UR6, c[0x0][0x208] ;  /* 0x0000820000067ab9 */ /* 0x000fe20000000a00 */
[----:B------:R-:W4:Y:S02]  /*0070*/  S2R R21, SR_CTAID.X ;  /* 0x0000000000157919 */ /* 0x000f240000002500 */
[----:B------:R-:W5:Y:S01]  /*0080*/  LDC.64 R26, c[0x0][0x218] ;  /* 0x00008600ff1a7b82 */ /* 0x000f620000000a00 */
[----:B-1----:R-:W-:-:S02]  /*0090*/  IMAD.SHL.U32 R3, R3, 0x40, RZ ;  /* 0x0000004003037824 */ /* 0x002fc400078e00ff */
[----:B---3--:R-:W-:Y:S02]  /*00a0*/  IMAD.SHL.U32 R0, R8, 0x4, RZ ;  /* 0x0000000408007824 */ /* 0x008fe400078e00ff */
[----:B----4-:R-:W-:-:S03]  /*00b0*/  IMAD.SHL.U32 R21, R21, 0x40, RZ ;  /* 0x0000004015157824 */ /* 0x010fc600078e00ff */
[----:B------:R-:W-:-:S04]  /*00c0*/  LOP3.LUT R24, R3, 0x3c, R0, 0xf8, !PT ;  /* 0x0000003c03187812 */ /* 0x000fc800078ef800 */
[C---:B------:R-:W-:Y:S01]  /*00d0*/  ISETP.GE.AND P0, PT, R24.reuse, 0x480, PT ;  /* 0x000004801800780c */ /* 0x040fe20003f06270 */
[----:B------:R-:W-:-:S05]  /*00e0*/  IMAD.HI R2, R24, 0x38e38e39, RZ ;  /* 0x38e38e3918027827 */ /* 0x000fca00078e02ff */
[----:B------:R-:W-:-:S04]  /*00f0*/  SHF.R.U32.HI R5, RZ, 0x1f, R2 ;  /* 0x0000001fff057819 */ /* 0x000fc80000011602 */
[----:B------:R-:W-:Y:S02]  /*0100*/  LEA.HI.SX32 R15, R2, R5, 0x1a ;  /* 0x00000005020f7211 */ /* 0x000fe400078fd2ff */
[----:B------:R-:W-:Y:S02]  /*0110*/  CS2R R4, SRZ ;  /* 0x0000000000047805 */ /* 0x000fe4000001ff00 */
[----:B------:R-:W-:Y:S02]  /*0120*/  SHF.R.U32.HI R2, RZ, 0x4, R8 ;  /* 0x00000004ff027819 */ /* 0x000fe40000011608 */
[----:B------:R-:W-:Y:S01]  /*0130*/  CS2R R8, SRZ ;  /* 0x0000000000087805 */ /* 0x000fe2000001ff00 */
[----:B------:R-:W-:Y:S01]  /*0140*/  IMAD R24, R15, -0x120, R24 ;  /* 0xfffffee00f187824 */ /* 0x000fe200078e0218 */
[----:B------:R-:W-:-:S03]  /*0150*/  SGXT.U32 R2, R2, 0x4 ;  /* 0x000000040202781a */ /* 0x000fc60000000000 */
[----:B------:R-:W-:Y:S01]  /*0160*/  IMAD R15, R15, 0xdc80, R24 ;  /* 0x0000dc800f0f7824 */ /* 0x000fe200078e0218 */
[----:B------:R-:W-:Y:S02]  /*0170*/  LOP3.LUT R12, R21, R2, RZ, 0xfc, !PT ;  /* 0x00000002150c7212 */ /* 0x000fe400078efcff */
[----:B------:R-:W-:Y:S02]  /*0180*/  LOP3.LUT R13, R21, 0x10, R2, 0xfe, !PT ;  /* 0x00000010150d7812 */ /* 0x000fe400078efe02 */
[C---:B------:R-:W-:Y:S01]  /*0190*/  ISETP.LT.AND P1, PT, R12.reuse, 0xc4, !P0 ;  /* 0x000000c40c00780c */ /* 0x040fe20004721270 */
[--C-:B------:R-:W-:Y:S01]  /*01a0*/  IMAD R19, R12, 0x120, R15.reuse ;  /* 0x000001200c137824 */ /* 0x100fe200078e020f */
[C---:B------:R-:W-:Y:S01]  /*01b0*/  ISETP.LT.AND P2, PT, R13.reuse, 0xc4, !P0 ;  /* 0x000000c40d00780c */ /* 0x040fe20004741270 */
[----:B------:R-:W-:Y:S01]  /*01c0*/  IMAD R23, R13, 0x120, R15 ;  /* 0x000001200d177824 */ /* 0x000fe200078e020f */
[----:B------:R-:W-:Y:S01]  /*01d0*/  LOP3.LUT R29, R21, 0x20, R2, 0xfe, !PT ;  /* 0x00000020151d7812 */ /* 0x000fe200078efe02 */
[----:B--2---:R-:W-:Y:S01]  /*01e0*/  IMAD.WIDE R18, R19, 0x4, R30 ;  /* 0x0000000413127825 */ /* 0x004fe200078e021e */
[----:B------:R-:W-:-:S02]  /*01f0*/  LOP3.LUT R14, R21, 0x30, R2, 0xfe, !PT ;  /* 0x00000030150e7812 */ /* 0x000fc400078efe02 */
[C---:B------:R-:W-:Y:S01]  /*0200*/  ISETP.LT.AND P3, PT, R29.reuse, 0xc4, !P0 ;  /* 0x000000c41d00780c */ /* 0x040fe20004761270 */
[----:B------:R-:W-:Y:S01]  /*0210*/  IMAD R29, R29, 0x120, R15 ;  /* 0x000001201d1d7824 */ /* 0x000fe200078e020f */
[C---:B------:R-:W-:Y:S01]  /*0220*/  ISETP.LT.AND P4, PT, R14.reuse, 0xc4, !P0 ;  /* 0x000000c40e00780c */ /* 0x040fe20004781270 */
[----:B------:R-:W-:Y:S01]  /*0230*/  IMAD.WIDE R22, R23, 0x4, R30 ;  /* 0x0000000417167825 */ /* 0x000fe200078e021e */
[----:B------:R-:W-:Y:S01]  /*0240*/  LOP3.LUT R0, R21, 0x3c, R0, 0xf8, !PT ;  /* 0x0000003c15007812 */ /* 0x000fe200078ef800 */
[----:B------:R1:W2:Y:S02]  /*0250*/  @P1 LDG.E.EL.128 R4, desc[UR6][R18.64] ;  /* 0x0000000612041981 */ /* 0x0002a4000c2e1d00 */
[----:B------:R-:W-:Y:S02]  /*0260*/  IMAD R17, R14, 0x120, R15 ;  /* 0x000001200e117824 */ /* 0x000fe400078e020f */
[----:B------:R-:W-:Y:S01]  /*0270*/  IMAD.WIDE R28, R29, 0x4, R30 ;  /* 0x000000041d1c7825 */ /* 0x000fe200078e021e */
[----:B------:R3:W4:Y:S01]  /*0280*/  @P2 LDG.E.EL.128 R8, desc[UR6][R22.64] ;  /* 0x0000000616082981 */ /* 0x000722000c2e1d00 */
[----:B------:R-:W-:-:S02]  /*0290*/  CS2R R12, SRZ ;  /* 0x00000000000c7805 */ /* 0x000fc4000001ff00 */
[----:B------:R-:W-:Y:S01]  /*02a0*/  CS2R R14, SRZ ;  /* 0x00000000000e7805 */ /* 0x000fe2000001ff00 */
[----:B------:R-:W-:Y:S01]  /*02b0*/  IMAD.WIDE R30, R17, 0x4, R30 ;  /* 0x00000004111e7825 */ /* 0x000fe200078e021e */
[----:B------:R-:W-:Y:S02]  /*02c0*/  CS2R R16, SRZ ;  /* 0x0000000000107805 */ /* 0x000fe4000001ff00 */
[----:B-1----:R-:W-:Y:S02]  /*02d0*/  CS2R R18, SRZ ;  /* 0x0000000000127805 */ /* 0x002fe4000001ff00 */
[----:B------:R-:W-:Y:S01]  /*02e0*/  CS2R R20, SRZ ;  /* 0x0000000000147805 */ /* 0x000fe2000001ff00 */
[----:B-----5:R-:W-:Y:S01]  /*02f0*/  IMAD.WIDE R26, R24, 0x4, R26 ;  /* 0x00000004181a7825 */ /* 0x020fe200078e021a */
[----:B------:R1:W5:Y:S01]  /*0300*/  @P3 LDG.E.EL.128 R12, desc[UR6][R28.64] ;  /* 0x000000061c0c3981 */ /* 0x000362000c2e1d00 */
[----:B---3--:R-:W-:-:S03]  /*0310*/  CS2R R22, SRZ ;  /* 0x0000000000167805 */ /* 0x008fc6000001ff00 */
[----:B------:R-:W3:Y:S04]  /*0320*/  @P4 LDG.E.EL.128 R16, desc[UR6][R30.64] ;  /* 0x000000061e104981 */ /* 0x000ee8000c2e1d00 */
[----:B------:R-:W2:Y:S01]  /*0330*/  @!P0 LDG.E.EL.128 R20, desc[UR6][R26.64] ;  /* 0x000000061a148981 */ /* 0x000ea2000c2e1d00 */
[----:B-1----:R-:W1:Y:S02]  /*0340*/  LDC.64 R28, c[0x0][0x220] ;  /* 0x00008800ff1c7b82 */ /* 0x002e640000000a00 */
[----:B-1----:R-:W-:-:S04]  /*0350*/  IMAD.WIDE R28, R24, 0x4, R28 ;  /* 0x00000004181c7825 */ /* 0x002fc800078e021c */
[C---:B--2---:R-:W-:Y:S01]  /*0360*/  FADD R4, -R20.reuse, R4 ;  /* 0x0000000414047221 */ /* 0x044fe20000000100 */
[C---:B----4-:R-:W-:Y:S01]  /*0370*/  FADD R25, -R20.reuse, R8 ;  /* 0x0000000814197221 */ /* 0x050fe20000000100 */
[C---:B-----5:R-:W-:Y:S01]  /*0380*/  FADD R12, -R20.reuse, R12 ;  /* 0x0000000c140c7221 */ /* 0x060fe20000000100 */
[----:B---3--:R-:W-:Y:S01]  /*0390*/  FADD R16, -R20, R16 ;  /* 0x0000001014107221 */ /* 0x008fe20000000100 */
[C---:B------:R-:W-:Y:S01]  /*03a0*/  FADD R5, -R21.reuse, R5 ;  /* 0x0000000515057221 */ /* 0x040fe20000000100 */
[C---:B------:R-:W-:Y:S01]  /*03b0*/  FADD R20, -R21.reuse, R9 ;  /* 0x0000000915147221 */ /* 0x040fe20000000100 */
[C---:B------:R-:W-:Y:S01]  /*03c0*/  FADD R13, -R21.reuse, R13 ;  /* 0x0000000d150d7221 */ /* 0x040fe20000000100 */
[----:B------:R-:W-:Y:S01]  /*03d0*/  FADD R17, -R21, R17 ;  /* 0x0000001115117221 */ /* 0x000fe20000000100 */
[----:B------:R-:W-:Y:S01]  /*03e0*/  FADD R21, -R22, R10 ;  /* 0x0000000a16157221 */ /* 0x000fe20000000100 */
[----:B------:R-:W-:Y:S01]  /*03f0*/  FADD R26, -R23, R11 ;  /* 0x0000000b171a7221 */ /* 0x000fe20000000100 */
[----:B------:R-:W-:-:S02]  /*0400*/  CS2R R8, SRZ ;  /* 0x0000000000087805 */ /* 0x000fc4000001ff00 */
[----:B------:R-:W-:-:S06]  /*0410*/  CS2R R10, SRZ ;  /* 0x00000000000a7805 */ /* 0x000fcc000001ff00 */
[----:B------:R-:W2:Y:S01]  /*0420*/  @!P0 LDG.E.EL.128 R8, desc[UR6][R28.64] ;  /* 0x000000061c088981 */ /* 0x000ea2000c2e1d00 */
[C---:B------:R-:W-:Y:S01]  /*0430*/  FADD R6, -R22.reuse, R6 ;  /* 0x0000000616067221 */ /* 0x040fe20000000100 */
[C---:B------:R-:W-:Y:S01]  /*0440*/  FADD R14, -R22.reuse, R14 ;  /* 0x0000000e160e7221 */ /* 0x040fe20000000100 */
[----:B------:R-:W-:Y:S01]  /*0450*/  FADD R18, -R22, R18 ;  /* 0x0000001216127221 */ /* 0x000fe20000000100 */
[C---:B------:R-:W-:Y:S01]  /*0460*/  FADD R22, -R23.reuse, R7 ;  /* 0x0000000717167221 */ /* 0x040fe20000000100 */
[C---:B------:R-:W-:Y:S01]  /*0470*/  FADD R7, -R23.reuse, R19 ;  /* 0x0000001317077221 */ /* 0x040fe20000000100 */
[----:B------:R-:W-:Y:S01]  /*0480*/  FADD R15, -R23, R15 ;  /* 0x0000000f170f7221 */ /* 0x000fe20000000100 */
[----:B--2---:R-:W-:-:S04]  /*0490*/  FADD R27, R8, 9.9999997473787516356e-06 ;  /* 0x3727c5ac081b7421 */ /* 0x004fc80000000000 */
[----:B------:R-:W1:Y:S01]  /*04a0*/  MUFU.SQRT R8, R27 ;  /* 0x0000001b00087308 */ /* 0x000e620000002000 */
[----:B------:R-:W-:Y:S01]  /*04b0*/  FADD R19, R10, 9.9999997473787516356e-06 ;  /* 0x3727c5ac0a137421 */ /* 0x000fe20000000000 */
[----:B------:R-:W-:-:S06]  /*04c0*/  FADD R11, R11, 9.9999997473787516356e-06 ;  /* 0x3727c5ac0b0b7421 */ /* 0x000fcc0000000000 */
[----:B------:R-:W2:Y:S01]  /*04d0*/  MUFU.SQRT R30, R11 ;  /* 0x0000000b001e7308 */ /* 0x000ea20000002000 */
[----:B-1----:R-:W-:-:S07]  /*04e0*/  FSETP.GT.AND P6, PT, R8, 8.50705917302346158658e+37, PT ;  /* 0x7e8000000800780b */ /* 0x002fce0003fc4000 */
[----:B------:R-:W1:Y:S01]  /*04f0*/  MUFU.SQRT R19, R19 ;  /* 0x0000001300137308 */ /* 0x000e620000002000 */
[----:B------:R-:W-:Y:S01]  /*0500*/  FSETP.GEU.AND P1, PT, R8, 1.175494350822287508e-38, PT ;  /* 0x008000000800780b */ /* 0x000fe20003f2e000 */
[----:B------:R-:W-:Y:S02]  /*0510*/  IMAD.MOV.U32 R10, RZ, RZ, 0x3e800000 ;  /* 0x3e800000ff0a7424 */ /* 0x000fe400078e00ff */
[----:B------:R-:W-:-:S03]  /*0520*/  FADD R9, R9, 9.9999997473787516356e-06 ;  /* 0x3727c5ac09097421 */ /* 0x000fc60000000000 */
[----:B------:R-:W-:Y:S01]  /*0530*/  FSEL R28, R10, 1, P6 ;  /* 0x3f8000000a1c7808 */ /* 0x000fe20003000000 */
[----:B------:R-:W-:Y:S01]  /*0540*/  @P6 FMUL R8, R8, 0.25 ;  /* 0x3e80000008086820 */ /* 0x000fe20000400000 */
[----:B--2---:R-:W-:Y:S02]  /*0550*/  FSETP.GT.AND P6, PT, R30, 8.50705917302346158658e+37, PT ;  /* 0x7e8000001e00780b */ /* 0x004fe40003fc4000 */
[----:B-1----:R-:W-:-:S03]  /*0560*/  FSETP.GT.AND P4, PT, R19, 8.50705917302346158658e+37, PT ;  /* 0x7e8000001300780b */ /* 0x002fc60003f84000 */
[----:B------:R-:W-:Y:S01]  /*0570*/  @!P1 FMUL R8, R8, 16777216 ;  /* 0x4b80000008089820 */ /* 0x000fe20000400000 */
[----:B------:R-:W-:Y:S01]  /*0580*/  @!P1 FMUL R28, R28, 16777216 ;  /* 0x4b8000001c1c9820 */ /* 0x000fe20000400000 */
[----:B------:R-:W-:Y:S01]  /*0590*/  FSETP.GEU.AND P1, PT, R30, 1.175494350822287508e-38, PT ;  /* 0x008000001e00780b */ /* 0x000fe20003f2e000 */
[----:B------:R-:W1:Y:S01]  /*05a0*/  MUFU.SQRT R23, R9 ;  /* 0x0000000900177308 */ /* 0x000e620000002000 */
[----:B------:R-:W-:-:S04]  /*05b0*/  FSETP.GEU.AND P5, PT, R19, 1.175494350822287508e-38, PT ;  /* 0x008000001300780b */ /* 0x000fc80003fae000 */
[----:B------:R-:W-:-:S03]  /*05c0*/  @P6 FMUL R30, R30, 0.25 ;  /* 0x3e8000001e1e6820 */ /* 0x000fc60000400000 */
[----:B------:R-:W2:Y:S01]  /*05d0*/  MUFU.RCP R9, R8 ;  /* 0x0000000800097308 */ /* 0x000ea20000001000 */
[----:B------:R-:W-:-:S03]  /*05e0*/  @P4 FMUL R19, R19, 0.25 ;  /* 0x3e80000013134820 */ /* 0x000fc60000400000 */
[----:B------:R-:W-:Y:S02]  /*05f0*/  @!P1 FMUL R30, R30, 16777216 ;  /* 0x4b8000001e1e9820 */ /* 0x000fe40000400000 */
[----:B------:R-:W-:Y:S01]  /*0600*/  @!P5 FMUL R19, R19, 16777216 ;  /* 0x4b8000001313d820 */ /* 0x000fe20000400000 */
[----:B-1----:R-:W-:-:S03]  /*0610*/  FSETP.GT.AND P2, PT, R23, 8.50705917302346158658e+37, PT ;  /* 0x7e8000001700780b */ /* 0x002fc60003f44000 */
[----:B------:R-:W1:Y:S01]  /*0620*/  MUFU.RCP R27, R19 ;  /* 0x00000013001b7308 */ /* 0x000e620000001000 */
[----:B------:R-:W-:Y:S02]  /*0630*/  FSETP.GEU.AND P3, PT, R23, 1.175494350822287508e-38, PT ;  /* 0x008000001700780b */ /* 0x000fe40003f6e000 */
[----:B------:R-:W-:-:S05]  /*0640*/  FSEL R11, R10, 1, P6 ;  /* 0x3f8000000a0b7808 */ /* 0x000fca0003000000 */
[----:B------:R-:W3:Y:S01]  /*0650*/  MUFU.RCP R30, R30 ;  /* 0x0000001e001e7308 */ /* 0x000ee20000001000 */
[----:B--2---:R-:W-:Y:S01]  /*0660*/  FMUL R9, R9, R28 ;  /* 0x0000001c09097220 */ /* 0x004fe20000400000 */
[----:B------:R-:W-:Y:S01]  /*0670*/  FSEL R28, R10, 1, P4 ;  /* 0x3f8000000a1c7808 */ /* 0x000fe20002000000 */
[----:B------:R-:W-:Y:S01]  /*0680*/  @P2 FMUL R23, R23, 0.25 ;  /* 0x3e80000017172820 */ /* 0x000fe20000400000 */
[----:B------:R-:W-:-:S03]  /*0690*/  @!P1 FMUL R11, R11, 16777216 ;  /* 0x4b8000000b0b9820 */ /* 0x000fc60000400000 */
[----:B------:R-:W-:Y:S01]  /*06a0*/  @!P5 FMUL R28, R28, 16777216 ;  /* 0x4b8000001c1cd820 */ /* 0x000fe20000400000 */
[----:B------:R-:W-:Y:S01]  /*06b0*/  @!P3 FMUL R23, R23, 16777216 ;  /* 0x4b8000001717b820 */ /* 0x000fe20000400000 */
[----:B------:R-:W-:Y:S02]  /*06c0*/  FSEL R8, R10, 1, P2 ;  /* 0x3f8000000a087808 */ /* 0x000fe40001000000 */
[----:B-1----:R-:W-:Y:S01]  /*06d0*/  FMUL R27, R27, R28 ;  /* 0x0000001c1b1b7220 */ /* 0x002fe20000400000 */
[----:B---3--:R-:W-:Y:S02]  /*06e0*/  FMUL R28, R30, R11 ;  /* 0x0000000b1e1c7220 */ /* 0x008fe40000400000 */
[----:B------:R-:W1:Y:S01]  /*06f0*/  LDC.64 R10, c[0x0][0x228] ;  /* 0x00008a00ff0a7b82 */ /* 0x000e620000000a00 */
[----:B------:R-:W2:Y:S01]  /*0700*/  MUFU.RCP R23, R23 ;  /* 0x0000001700177308 */ /* 0x000ea20000001000 */
[----:B------:R-:W-:-:S06]  /*0710*/  @!P3 FMUL R8, R8, 16777216 ;  /* 0x4b8000000808b820 */ /* 0x000fcc0000400000 */
[----:B------:R-:W3:Y:S01]  /*0720*/  LDC.64 R30, c[0x0][0x230] ;  /* 0x00008c00ff1e7b82 */ /* 0x000ee20000000a00 */
[C---:B------:R-:W-:Y:S01]  /*0730*/  FMUL R19, R28.reuse, R26 ;  /* 0x0000001a1c137220 */ /* 0x040fe20000400000 */
[C---:B------:R-:W-:Y:S01]  /*0740*/  FMUL R7, R28.reuse, R7 ;  /* 0x000000071c077220 */ /* 0x040fe20000400000 */
[C---:B------:R-:W-:Y:S01]  /*0750*/  FMUL R22, R28.reuse, R22 ;  /* 0x000000161c167220 */ /* 0x040fe20000400000 */
[C---:B------:R-:W-:Y:S01]  /*0760*/  FMUL R18, R27.reuse, R18 ;  /* 0x000000121b127220 */ /* 0x040fe20000400000 */
[----:B------:R-:W-:Y:S01]  /*0770*/  FMUL R26, R27, R14 ;  /* 0x0000000e1b1a7220 */ /* 0x000fe20000400000 */
[----:B--2---:R-:W-:Y:S01]  /*0780*/  FMUL R8, R23, R8 ;  /* 0x0000000817087220 */ /* 0x004fe20000400000 */
[----:B------:R-:W-:Y:S01]  /*0790*/  FMUL R23, R28, R15 ;  /* 0x0000000f1c177220 */ /* 0x000fe20000400000 */
[C---:B------:R-:W-:Y:S01]  /*07a0*/  FMUL R21, R27.reuse, R21 ;  /* 0x000000151b157220 */ /* 0x040fe20000400000 */
[----:B------:R-:W-:Y:S01]  /*07b0*/  FMUL R6, R27, R6 ;  /* 0x000000061b067220 */ /* 0x000fe20000400000 */
[C---:B------:R-:W-:Y:S01]  /*07c0*/  FMUL R27, R8.reuse, R13 ;  /* 0x0000000d081b7220 */ /* 0x040fe20000400000 */
[C---:B------:R-:W-:Y:S01]  /*07d0*/  FMUL R28, R9.reuse, R12 ;  /* 0x0000000c091c7220 */ /* 0x040fe20000400000 */
[C---:B------:R-:W-:Y:S01]  /*07e0*/  FMUL R17, R8.reuse, R17 ;  /* 0x0000001108117220 */ /* 0x040fe20000400000 */
[C---:B------:R-:W-:Y:S01]  /*07f0*/  FMUL R20, R8.reuse, R20 ;  /* 0x0000001408147220 */ /* 0x040fe20000400000 */
[----:B------:R-:W-:Y:S01]  /*0800*/  FMUL R5, R8, R5 ;  /* 0x0000000508057220 */ /* 0x000fe20000400000 */
[C---:B------:R-:W-:Y:S01]  /*0810*/  FMUL R16, R9.reuse, R16 ;  /* 0x0000001009107220 */ /* 0x040fe20000400000 */
[C---:B------:R-:W-:Y:S01]  /*0820*/  FMUL R25, R9.reuse, R25 ;  /* 0x0000001909197220 */ /* 0x040fe20000400000 */
[----:B------:R-:W-:Y:S01]  /*0830*/  FMUL R4, R9, R4 ;  /* 0x0000000409047220 */ /* 0x000fe20000400000 */
[----:B-1----:R-:W-:Y:S01]  /*0840*/  IMAD.WIDE R12, R24, 0x4, R10 ;  /* 0x00000004180c7825 */ /* 0x002fe200078e020a */
[----:B------:R-:W-:-:S02]  /*0850*/  CS2R R8, SRZ ;  /* 0x0000000000087805 */ /* 0x000fc4000001ff00 */
[----:B------:R-:W-:Y:S02]  /*0860*/  CS2R R10, SRZ ;  /* 0x00000000000a7805 */ /* 0x000fe4000001ff00 */
[----:B------:R-:W-:Y:S01]  /*0870*/  CS2R R14, SRZ ;  /* 0x00000000000e7805 */ /* 0x000fe2000001ff00 */
[----:B---3--:R-:W-:-:S03]  /*0880*/  IMAD.WIDE R30, R24, 0x4, R30 ;  /* 0x00000004181e7825 */ /* 0x008fc600078e021e */
[----:B------:R1:W2:Y:S02]  /*0890*/  @!P0 LDG.E.EL.128 R8, desc[UR6][R12.64] ;  /* 0x000000060c088981 */ /* 0x0002a4000c2e1d00 */
[----:B-1----:R-:W-:-:S06]  /*08a0*/  CS2R R12, SRZ ;  /* 0x00000000000c7805 */ /* 0x002fcc000001ff00 */
[----:B------:R-:W2:Y:S01]  /*08b0*/  @!P0 LDG.E.EL.128 R12, desc[UR6][R30.64] ;  /* 0x000000061e0c8981 */ /* 0x000ea2000c2e1d00 */
[----:B------:R-:W1:Y:S01]  /*08c0*/  S2UR UR5, SR_CgaCtaId ;  /* 0x00000000000579c3 */ /* 0x000e620000008800 */
[----:B------:R-:W-:Y:S02]  /*08d0*/  UMOV UR4, 0x400 ;  /* 0x0000040000047882 */ /* 0x000fe40000000000 */
[----:B-1----:R-:W-:Y:S01]  /*08e0*/  UPRMT UR4, UR5, 0x654, UR4 ;  /* 0x0000065405047896 */ /* 0x002fe20008000004 */
[-CC-:B--2---:R-:W-:Y:S01]  /*08f0*/  FFMA R4, R4, R8.reuse, R12.reuse ;  /* 0x0000000804047223 */ /* 0x184fe2000000000c */
[-CC-:B------:R-:W-:Y:S01]  /*0900*/  FFMA R25, R25, R8.reuse, R12.reuse ;  /* 0x0000000819197223 */ /* 0x180fe2000000000c */
[-CC-:B------:R-:W-:Y:S01]  /*0910*/  FFMA R28, R28, R8.reuse, R12.reuse ;  /* 0x000000081c1c7223 */ /* 0x180fe2000000000c */
[----:B------:R-:W-:Y:S02]  /*0920*/  FFMA R16, R16, R8, R12 ;  /* 0x0000000810107223 */ /* 0x000fe4000000000c */
[----:B------:R-:W1:Y:S01]  /*0930*/  S2R R8, SR_TID.X ;  /* 0x0000000000087919 */ /* 0x000e620000002100 */
[-CC-:B------:R-:W-:Y:S01]  /*0940*/  FFMA R5, R5, R9.reuse, R13.reuse ;  /* 0x0000000905057223 */ /* 0x180fe2000000000d */
[-CC-:B------:R-:W-:Y:S01]  /*0950*/  FFMA R20, R20, R9.reuse, R13.reuse ;  /* 0x0000000914147223 */ /* 0x180fe2000000000d */
[-CC-:B------:R-:W-:Y:S01]  /*0960*/  FFMA R27, R27, R9.reuse, R13.reuse ;  /* 0x000000091b1b7223 */ /* 0x180fe2000000000d */
[----:B------:R-:W-:Y:S01]  /*0970*/  FFMA R17, R17, R9, R13 ;  /* 0x0000000911117223 */ /* 0x000fe2000000000d */
[-CC-:B------:R-:W-:Y:S01]  /*0980*/  FFMA R6, R6, R10.reuse, R14.reuse ;  /* 0x0000000a06067223 */ /* 0x180fe2000000000e */
[-CC-:B------:R-:W-:Y:S01]  /*0990*/  FFMA R21, R21, R10.reuse, R14.reuse ;  /* 0x0000000a15157223 */ /* 0x180fe2000000000e */
[-CC-:B------:R-:W-:Y:S01]  /*09a0*/  FFMA R26, R26, R10.reuse, R14.reuse ;  /* 0x0000000a1a1a7223 */ /* 0x180fe2000000000e */
[----:B------:R-:W-:Y:S01]  /*09b0*/  FFMA R18, R18, R10, R14 ;  /* 0x0000000a12127223 */ /* 0x000fe2000000000e */
[-CC-:B------:R-:W-:Y:S01]  /*09c0*/  FFMA R22, R22, R11.reuse, R15.reuse ;  /* 0x0000000b16167223 */ /* 0x180fe2000000000f */
[-CC-:B------:R-:W-:Y:S01]  /*09d0*/  FFMA R19, R19, R11.reuse, R15.reuse ;  /* 0x0000000b13137223 */ /* 0x180fe2000000000f */
[-CC-:B------:R-:W-:Y:S01]  /*09e0*/  FFMA R23, R23, R11.reuse, R15.reuse ;  /* 0x0000000b17177223 */ /* 0x180fe2000000000f */
[----:B------:R-:W-:-:S02]  /*09f0*/  FFMA R7, R7, R11, R15 ;  /* 0x0000000b07077223 */ /* 0x000fc4000000000f */
[----:B------:R-:W-:Y:S02]  /*0a00*/  FSETP.GEU.AND P0, PT, R22, RZ, PT ;  /* 0x000000ff1600720b */ /* 0x000fe40003f0e000 */
[----:B-1----:R-:W-:Y:S02]  /*0a10*/  SHF.L.U32 R9, R8, 0x8, RZ ;  /* 0x0000000808097819 */ /* 0x002fe400000006ff */
[----:B------:R-:W-:Y:S02]  /*0a20*/  SHF.R.U32.HI R10, RZ, 0x4, R8 ;  /* 0x00000004ff0a7819 */ /* 0x000fe40000011608 */
[----:B------:R-:W-:Y:S02]  /*0a30*/  LOP3.LUT R9, R9, 0xf00, RZ, 0xc0, !PT ;  /* 0x00000f0009097812 */ /* 0x000fe400078ec0ff */
[----:B------:R-:W-:Y:S02]  /*0a40*/  SGXT.U32 R10, R10, 0x4 ;  /* 0x000000040a0a781a */ /* 0x000fe40000000000 */
[----:B------:R-:W-:-:S02]  /*0a50*/  LOP3.LUT R12, R9, 0x40, RZ, 0xfc, !PT ;  /* 0x00000040090c7812 */ /* 0x000fc400078efcff */
[C---:B------:R-:W-:Y:S02]  /*0a60*/  LOP3.LUT R13, R9.reuse, 0x80, RZ, 0xfc, !PT ;  /* 0x00000080090d7812 */ /* 0x040fe400078efcff */
[C---:B------:R-:W-:Y:S02]  /*0a70*/  LOP3.LUT R10, R9.reuse, R10, RZ, 0xfc, !PT ;  /* 0x0000000a090a7212 */ /* 0x040fe400078efcff */
[C---:B------:R-:W-:Y:S02]  /*0a80*/  LOP3.LUT R14, R9.reuse, 0xc0, RZ, 0xfc, !PT ;  /* 0x000000c0090e7812 */ /* 0x040fe400078efcff */
[----:B------:R-:W-:Y:S02]  /*0a90*/  LEA.HI R11, R9, UR4, RZ, 0x1c ;  /* 0x00000004090b7c11 */ /* 0x000fe4000f8fe0ff */
[----:B------:R-:W-:Y:S02]  /*0aa0*/  LEA.HI R9, R12, UR4, RZ, 0x1c ;  /* 0x000000040c097c11 */ /* 0x000fe4000f8fe0ff */
[----:B------:R-:W-:-:S03]  /*0ab0*/  LEA.HI R13, R13, UR4, RZ, 0x1c ;  /* 0x000000040d0d7c11 */ /* 0x000fc6000f8fe0ff */
[----:B------:R-:W-:Y:S01]  /*0ac0*/  IMAD R12, R10, 0x4, R9 ;  /* 0x000000040a0c7824 */ /* 0x000fe200078e0209 */
[----:B------:R-:W-:Y:S01]  /*0ad0*/  FSETP.GEU.AND P1, PT, R6, RZ, PT ;  /* 0x000000ff0600720b */ /* 0x000fe20003f2e000 */
[----:B------:R-:W-:Y:S01]  /*0ae0*/  IMAD R9, R10, 0x4, R13 ;  /* 0x000000040a097824 */ /* 0x000fe200078e020d */
[----:B------:R-:W-:Y:S02]  /*0af0*/  FSEL R13, R22, RZ, P0 ;  /* 0x000000ff160d7208 */ /* 0x000fe40000000000 */
[----:B------:R-:W-:Y:S02]  /*0b00*/  FSETP.GEU.AND P0, PT, R25, RZ, PT ;  /* 0x000000ff1900720b */ /* 0x000fe40003f0e000 */
[----:B------:R-:W-:Y:S02]  /*0b10*/  FSETP.GEU.AND P3, PT, R4, RZ, PT ;  /* 0x000000ff0400720b */ /* 0x000fe40003f6e000 */
[----:B------:R-:W-:Y:S02]  /*0b20*/  LEA.HI R15, R14, UR4, RZ, 0x1c ;  /* 0x000000040e0f7c11 */ /* 0x000fe4000f8fe0ff */
[----:B------:R-:W-:-:S02]  /*0b30*/  FSETP.GEU.AND P2, PT, R5, RZ, PT ;  /* 0x000000ff0500720b */ /* 0x000fc40003f4e000 */
[----:B------:R-:W-:Y:S02]  /*0b40*/  FSEL R6, R6, RZ, P1 ;  /* 0x000000ff06067208 */ /* 0x000fe40000800000 */
[----:B------:R-:W-:Y:S02]  /*0b50*/  FSETP.GEU.AND P1, PT, R19, RZ, PT ;  /* 0x000000ff1300720b */ /* 0x000fe40003f2e000 */
[----:B------:R-:W-:Y:S01]  /*0b60*/  FSEL R14, R25, RZ, P0 ;  /* 0x000000ff190e7208 */ /* 0x000fe20000000000 */
[----:B------:R-:W-:Y:S01]  /*0b70*/  IMAD R11, R10, 0x4, R11 ;  /* 0x000000040a0b7824 */ /* 0x000fe200078e020b */
[----:B------:R-:W-:Y:S02]  /*0b80*/  FSETP.GEU.AND P0, PT, R28, RZ, PT ;  /* 0x000000ff1c00720b */ /* 0x000fe40003f0e000 */
[----:B------:R-:W-:Y:S02]  /*0b90*/  FSEL R4, R4, RZ, P3 ;  /* 0x000000ff04047208 */ /* 0x000fe40001800000 */
[----:B------:R-:W-:-:S02]  /*0ba0*/  FSEL R5, R5, RZ, P2 ;  /* 0x000000ff05057208 */ /* 0x000fc40001000000 */
[----:B------:R-:W-:Y:S02]  /*0bb0*/  FSETP.GEU.AND P3, PT, R20, RZ, PT ;  /* 0x000000ff1400720b */ /* 0x000fe40003f6e000 */
[----:B------:R-:W-:Y:S02]  /*0bc0*/  FSETP.GEU.AND P2, PT, R21, RZ, PT ;  /* 0x000000ff1500720b */ /* 0x000fe40003f4e000 */
[----:B------:R-:W-:Y:S02]  /*0bd0*/  FSEL R19, R19, RZ, P1 ;  /* 0x000000ff13137208 */ /* 0x000fe40000800000 */
[----:B------:R-:W-:Y:S02]  /*0be0*/  LEA R10, R10, R15, 0x2 ;  /* 0x0000000f0a0a7211 */ /* 0x000fe400078e10ff */
[----:B------:R-:W-:Y:S02]  /*0bf0*/  FSEL R28, R28, RZ, P0 ;  /* 0x000000ff1c1c7208 */ /* 0x000fe40000000000 */
[----:B------:R-:W-:Y:S01]  /*0c00*/  FSETP.GEU.AND P1, PT, R27, RZ, PT ;  /* 0x000000ff1b00720b */ /* 0x000fe20003f2e000 */
[----:B------:R1:W-:Y:S01]  /*0c10*/  STS [R11], R4 ;  /* 0x000000040b007388 */ /* 0x0003e20000000800 */
[----:B------:R-:W-:-:S02]  /*0c20*/  FSETP.GEU.AND P0, PT, R26, RZ, PT ;  /* 0x000000ff1a00720b */ /* 0x000fc40003f0e000 */
[----:B------:R-:W-:Y:S01]  /*0c30*/  FSEL R15, R20, RZ, P3 ;  /* 0x000000ff140f7208 */ /* 0x000fe20001800000 */
[----:B------:R-:W-:Y:S01]  /*0c40*/  STS [R12+0x100], R5 ;  /* 0x000100050c007388 */ /* 0x000fe20000000800 */
[----:B------:R-:W-:Y:S02]  /*0c50*/  FSEL R27, R27, RZ, P1 ;  /* 0x000000ff1b1b7208 */ /* 0x000fe40000800000 */
[----:B------:R-:W-:Y:S01]  /*0c60*/  FSETP.GEU.AND P1, PT, R16, RZ, PT ;  /* 0x000000ff1000720b */ /* 0x000fe20003f2e000 */
[----:B------:R-:W-:Y:S01]  /*0c70*/  STS [R9+0x200], R6 ;  /* 0x0002000609007388 */ /* 0x000fe20000000800 */
[----:B-1----:R-:W-:-:S03]  /*0c80*/  FSEL R4, R21, RZ, P2 ;  /* 0x000000ff15047208 */ /* 0x002fc60001000000 */
[----:B------:R-:W-:Y:S01]  /*0c90*/  STS [R10+0x300], R13 ;  /* 0x0003000d0a007388 */ /* 0x000fe20000000800 */
[----:B------:R-:W-:Y:S02]  /*0ca0*/  FSEL R26, R26, RZ, P0 ;  /* 0x000000ff1a1a7208 */ /* 0x000fe40000000000 */
[----:B------:R-:W-:Y:S01]  /*0cb0*/  FSETP.GEU.AND P0, PT, R17, RZ, PT ;  /* 0x000000ff1100720b */ /* 0x000fe20003f0e000 */
[----:B------:R-:W-:Y:S01]  /*0cc0*/  STS [R11+0x40], R14 ;  /* 0x0000400e0b007388 */ /* 0x000fe20000000800 */
[----:B------:R-:W-:-:S03]  /*0cd0*/  FSETP.GEU.AND P2, PT, R23, RZ, PT ;  /* 0x000000ff1700720b */ /* 0x000fc60003f4e000 */
[----:B------:R-:W-:Y:S01]  /*0ce0*/  STS [R12+0x140], R15 ;  /* 0x0001400f0c007388 */ /* 0x000fe20000000800 */
[----:B------:R-:W-:-:S03]  /*0cf0*/  FSEL R17, R17, RZ, P0 ;  /* 0x000000ff11117208 */ /* 0x000fc60000000000 */
[----:B------:R1:W-:Y:S01]  /*0d00*/  STS [R9+0x240], R4 ;  /* 0x0002400409007388 */ /* 0x0003e20000000800 */
[----:B------:R-:W-:Y:S02]  /*0d10*/  FSEL R23, R23, RZ, P2 ;  /* 0x000000ff17177208 */ /* 0x000fe40001000000 */
[C---:B------:R-:W-:Y:S01]  /*0d20*/  FSETP.GEU.AND P0, PT, R7.reuse, RZ, PT ;  /* 0x000000ff0700720b */ /* 0x040fe20003f0e000 */
[----:B------:R-:W-:Y:S01]  /*0d30*/  STS [R10+0x340], R19 ;  /* 0x000340130a007388 */ /* 0x000fe20000000800 */
[----:B-1----:R-:W-:Y:S02]  /*0d40*/  FSEL R4, R16, RZ, P1 ;  /* 0x000000ff10047208 */ /* 0x002fe40000800000 */
[----:B------:R-:W-:Y:S01]  /*0d50*/  FSETP.GEU.AND P1, PT, R18, RZ, PT ;  /* 0x000000ff1200720b */ /* 0x000fe20003f2e000 */
[----:B------:R-:W-:Y:S01]  /*0d60*/  STS [R11+0x80], R28 ;  /* 0x0000801c0b007388 */ /* 0x000fe20000000800 */
[----:B------:R-:W-:Y:S01]  /*0d70*/  IMAD.SHL.U32 R16, R8, 0x4, RZ ;  /* 0x0000000408107824 */ /* 0x000fe200078e00ff */
[----:B------:R-:W-:-:S02]  /*0d80*/  FSEL R7, R7, RZ, P0 ;  /* 0x000000ff07077208 */ /* 0x000fc40000000000 */
[----:B------:R-:W-:Y:S01]  /*0d90*/  STS [R12+0x180], R27 ;  /* 0x0001801b0c007388 */ /* 0x000fe20000000800 */
[----:B------:R-:W-:-:S03]  /*0da0*/  FSEL R18, R18, RZ, P1 ;  /* 0x000000ff12127208 */ /* 0x000fc60000800000 */
[----:B------:R-:W-:Y:S04]  /*0db0*/  STS [R9+0x280], R26 ;  /* 0x0002801a09007388 */ /* 0x000fe80000000800 */
[----:B------:R-:W-:Y:S01]  /*0dc0*/  STS [R10+0x380], R23 ;  /* 0x000380170a007388 */ /* 0x000fe20000000800 */
[----:B------:R-:W-:-:S03]  /*0dd0*/  LOP3.LUT R16, R16, 0x3fc, RZ, 0xc0, !PT ;  /* 0x000003fc10107812 */ /* 0x000fc600078ec0ff */
[----:B------:R1:W-:Y:S04]  /*0de0*/  STS [R11+0xc0], R4 ;  /* 0x0000c0040b007388 */ /* 0x0003e80000000800 */
[----:B------:R-:W-:Y:S04]  /*0df0*/  STS [R12+0x1c0], R17 ;  /* 0x0001c0110c007388 */ /* 0x000fe80000000800 */
[----:B------:R2:W-:Y:S04]  /*0e00*/  STS [R9+0x2c0], R18 ;  /* 0x0002c01209007388 */ /* 0x0005e80000000800 */
[----:B------:R-:W-:Y:S01]  /*0e10*/  STS [R10+0x3c0], R7 ;  /* 0x0003c0070a007388 */ /* 0x000fe20000000800 */
[----:B------:R-:W-:-:S02]  /*0e20*/  LOP3.LUT R5, R16, 0x400, RZ, 0xfc, !PT ;  /* 0x0000040010057812 */ /* 0x000fc400078efcff */
[----:B------:R-:W-:Y:S02]  /*0e30*/  LOP3.LUT R6, R16, 0x800, RZ, 0xfc, !PT ;  /* 0x0000080010067812 */ /* 0x000fe400078efcff */
[----:B------:R-:W-:Y:S02]  /*0e40*/  SHF.R.U32.HI R8, RZ, 0x2, R8 ;  /* 0x00000002ff087819 */ /* 0x000fe40000011608 */
[----:B-1----:R-:W-:Y:S02]  /*0e50*/  SHF.R.U32.HI R4, RZ, 0x4, R5 ;  /* 0x00000004ff047819 */ /* 0x002fe40000011605 */
[----:B------:R-:W-:Y:S02]  /*0e60*/  SHF.R.U32.HI R6, RZ, 0x4, R6 ;  /* 0x00000004ff067819 */ /* 0x000fe40000011606 */
[----:B------:R-:W-:Y:S02]  /*0e70*/  LOP3.LUT R8, R8, 0x3c, RZ, 0xc0, !PT ;  /* 0x0000003c08087812 */ /* 0x000fe400078ec0ff */
[----:B------:R-:W-:-:S02]  /*0e80*/  LOP3.LUT R4, R4, 0x7c, RZ, 0xc0, !PT ;  /* 0x0000007c04047812 */ /* 0x000fc400078ec0ff */
[----:B------:R-:W-:Y:S01]  /*0e90*/  LOP3.LUT R6, R6, 0xbc, RZ, 0xc0, !PT ;  /* 0x000000bc06067812 */ /* 0x000fe200078ec0ff */
[----:B------:R-:W-:Y:S02]  /*0ea0*/  VIADD R5, R8, UR4 ;  /* 0x0000000408057c36 */ /* 0x000fe40008000000 */
[----:B------:R-:W-:Y:S01]  /*0eb0*/  VIADD R11, R4, UR4 ;  /* 0x00000004040b7c36 */ /* 0x000fe20008000000 */
[----:B--2---:R-:W-:Y:S01]  /*0ec0*/  IADD3 R9, R6, UR4, RZ ;  /* 0x0000000406097c10 */ /* 0x004fe2000fffe0ff */
[C---:B------:R-:W-:Y:S01]  /*0ed0*/  IMAD R17, R16.reuse, 0x4, R5 ;  /* 0x0000000410117824 */ /* 0x040fe200078e0205 */
[----:B------:R-:W-:Y:S01]  /*0ee0*/  BAR.SYNC.DEFER_BLOCKING 0x0 ;  /* 0x0000000000007b1d */ /* 0x000fe20000010000 */
[C---:B------:R-:W-:Y:S02]  /*0ef0*/  IMAD R25, R16.reuse, 0x4, R11 ;  /* 0x0000000410197824 */ /* 0x040fe400078e020b */
[----:B------:R-:W-:Y:S01]  /*0f00*/  IMAD R27, R16, 0x4, R9 ;  /* 0x00000004101b7824 */ /* 0x000fe200078e0209 */
[----:B------:R-:W-:-:S02]  /*0f10*/  LOP3.LUT R19, R3, 0x20, R2, 0xfe, !PT ;  /* 0x0000002003137812 */ /* 0x000fc400078efe02 */
[----:B------:R-:W-:Y:S02]  /*0f20*/  LOP3.LUT R18, R3, R2, RZ, 0xfc, !PT ;  /* 0x0000000203127212 */ /* 0x000fe400078efcff */
[----:B------:R-:W-:Y:S01]  /*0f30*/  LOP3.LUT R20, R3, 0x10, R2, 0xfe, !PT ;  /* 0x0000001003147812 */ /* 0x000fe200078efe02 */
[----:B------:R-:W-:-:S04]  /*0f40*/  IMAD.HI R22, R19, 0x38e38e39, RZ ;  /* 0x38e38e3913167827 */ /* 0x000fc800078e02ff */
[----:B------:R-:W-:Y:S01]  /*0f50*/  IMAD.HI R21, R18, 0x38e38e39, RZ ;  /* 0x38e38e3912157827 */ /* 0x000fe200078e02ff */
[----:B------:R-:W-:Y:S01]  /*0f60*/  SHF.R.U32.HI R23, RZ, 0x1f, R22 ;  /* 0x0000001fff177819 */ /* 0x000fe20000011616 */
[----:B------:R-:W-:Y:S04]  /*0f70*/  LDS R4, [R17] ;  /* 0x0000000011047984 */ /* 0x000fe80000000800 */
[----:B------:R-:W-:Y:S04]  /*0f80*/  LDS R5, [R17+0x4] ;  /* 0x0000040011057984 */ /* 0x000fe80000000800 */
[----:B------:R-:W-:Y:S04]  /*0f90*/  LDS R6, [R17+0x8] ;  /* 0x0000080011067984 */ /* 0x000fe80000000800 */
[----:B------:R1:W2:Y:S04]  /*0fa0*/  LDS R7, [R17+0xc] ;  /* 0x00000c0011077984 */ /* 0x0002a80000000800 */
[----:B------:R-:W-:Y:S04]  /*0fb0*/  LDS R8, [R25+0x1000] ;  /* 0x0010000019087984 */ /* 0x000fe80000000800 */
[----:B------:R-:W-:Y:S04]  /*0fc0*/  LDS R9, [R25+0x1004] ;  /* 0x0010040019097984 */ /* 0x000fe80000000800 */
[----:B------:R-:W-:Y:S04]  /*0fd0*/  LDS R10, [R25+0x1008] ;  /* 0x00100800190a7984 */ /* 0x000fe80000000800 */
[----:B------:R-:W3:Y:S04]  /*0fe0*/  LDS R11, [R25+0x100c] ;  /* 0x00100c00190b7984 */ /* 0x000ee80000000800 */
[----:B------:R-:W-:Y:S04]  /*0ff0*/  LDS R12, [R27+0x2000] ;  /* 0x002000001b0c7984 */ /* 0x000fe80000000800 */
[----:B------:R-:W-:Y:S04]  /*1000*/  LDS R13, [R27+0x2004] ;  /* 0x002004001b0d7984 */ /* 0x000fe80000000800 */
[----:B------:R-:W-:Y:S04]  /*1010*/  LDS R14, [R27+0x2008] ;  /* 0x002008001b0e7984 */ /* 0x000fe80000000800 */
[----:B------:R4:W5:Y:S01]  /*1020*/  LDS R15, [R27+0x200c] ;  /* 0x00200c001b0f7984 */ /* 0x0009620000000800 */
[----:B------:R-:W-:Y:S01]  /*1030*/  IMAD.HI R24, R20, 0x38e38e39, RZ ;  /* 0x38e38e3914187827 */ /* 0x000fe200078e02ff */
[----:B-1----:R-:W-:-:S02]  /*1040*/  LOP3.LUT R17, R3, 0x30, R2, 0xfe, !PT ;  /* 0x0000003003117812 */ /* 0x002fc400078efe02 */
[----:B------:R-:W1:Y:S01]  /*1050*/  LDC.64 R2, c[0x0][0x238] ;  /* 0x00008e00ff027b82 */ /* 0x000e620000000a00 */
[----:B------:R-:W-:Y:S02]  /*1060*/  LEA.HI.SX32 R22, R22, R23, 0x1a ;  /* 0x0000001716167211 */ /* 0x000fe400078fd2ff */
[----:B------:R-:W-:Y:S02]  /*1070*/  SHF.R.U32.HI R26, RZ, 0x1f, R21 ;  /* 0x0000001fff1a7819 */ /* 0x000fe40000011615 */
[----:B------:R-:W-:Y:S02]  /*1080*/  SHF.R.U32.HI R23, RZ, 0x1f, R24 ;  /* 0x0000001fff177819 */ /* 0x000fe40000011618 */
[----:B------:R-:W-:Y:S02]  /*1090*/  ISETP.GE.AND P0, PT, R0, 0xc4, PT ;  /* 0x000000c40000780c */ /* 0x000fe40003f06270 */
[----:B------:R-:W-:Y:S02]  /*10a0*/  LEA.HI.SX32 R21, R21, R26, 0x1a ;  /* 0x0000001a15157211 */ /* 0x000fe400078fd2ff */
[----:B------:R-:W-:-:S02]  /*10b0*/  LEA.HI.SX32 R23, R24, R23, 0x1a ;  /* 0x0000001718177211 */ /* 0x000fc400078fd2ff */
[----:B------:R-:W-:Y:S01]  /*10c0*/  ISETP.LT.AND P1, PT, R19, 0x480, !P0 ;  /* 0x000004801300780c */ /* 0x000fe20004721270 */
[----:B------:R-:W-:Y:S02]  /*10d0*/  IMAD R19, R22, -0x120, R19 ;  /* 0xfffffee016137824 */ /* 0x000fe400078e0213 */
[----:B----4-:R-:W-:Y:S02]  /*10e0*/  IMAD R27, R21, -0x120, R18 ;  /* 0xfffffee0151b7824 */ /* 0x010fe400078e0212 */
[----:B------:R-:W-:Y:S01]  /*10f0*/  IMAD R25, R23, -0x120, R20 ;  /* 0xfffffee017197824 */ /* 0x000fe200078e0214 */
[----:B------:R-:W-:Y:S01]  /*1100*/  ISETP.LT.AND P3, PT, R18, 0x480, !P0 ;  /* 0x000004801200780c */ /* 0x000fe20004761270 */
[--C-:B------:R-:W-:Y:S01]  /*1110*/  IMAD R19, R19, 0xc4, R0.reuse ;  /* 0x000000c413137824 */ /* 0x100fe200078e0200 */
[----:B------:R-:W-:Y:S01]  /*1120*/  ISETP.LT.AND P2, PT, R20, 0x480, !P0 ;  /* 0x000004801400780c */ /* 0x000fe20004741270 */
[--C-:B------:R-:W-:Y:S01]  /*1130*/  IMAD R18, R27, 0xc4, R0.reuse ;  /* 0x000000c41b127824 */ /* 0x100fe200078e0200 */
[----:B------:R-:W-:Y:S01]  /*1140*/  LOP3.LUT R24, R16, 0xc00, RZ, 0xfc, !PT ;  /* 0x00000c0010187812 */ /* 0x000fe200078efcff */
[----:B------:R-:W-:Y:S01]  /*1150*/  IMAD R20, R25, 0xc4, R0 ;  /* 0x000000c419147824 */ /* 0x000fe200078e0200 */
[----:B------:R-:W-:Y:S01]  /*1160*/  ISETP.LT.AND P0, PT, R17, 0x480, !P0 ;  /* 0x000004801100780c */ /* 0x000fe20004701270 */
[----:B------:R-:W-:Y:S01]  /*1170*/  IMAD R25, R22, 0x63880, R19 ;  /* 0x0006388016197824 */ /* 0x000fe200078e0213 */
[----:B------:R-:W-:Y:S01]  /*1180*/  SHF.R.U32.HI R24, RZ, 0x4, R24 ;  /* 0x00000004ff187819 */ /* 0x000fe20000011618 */
[----:B------:R-:W-:-:S02]  /*1190*/  IMAD R19, R21, 0x63880, R18 ;  /* 0x0006388015137824 */ /* 0x000fc400078e0212 */
[----:B------:R-:W-:Y:S01]  /*11a0*/  IMAD R21, R23, 0x63880, R20 ;  /* 0x0006388017157824 */ /* 0x000fe200078e0214 */
[----:B------:R-:W-:Y:S01]  /*11b0*/  LOP3.LUT R24, R24, 0xfc, RZ, 0xc0, !PT ;  /* 0x000000fc18187812 */ /* 0x000fe200078ec0ff */
[----:B-1----:R-:W-:-:S04]  /*11c0*/  IMAD.WIDE R18, R19, 0x4, R2 ;  /* 0x0000000413127825 */ /* 0x002fc800078e0202 */
[----:B------:R-:W-:Y:S01]  /*11d0*/  IMAD.WIDE R20, R21, 0x4, R2 ;  /* 0x0000000415147825 */ /* 0x000fe200078e0202 */
[----:B------:R-:W-:-:S03]  /*11e0*/  IADD3 R27, R24, UR4, RZ ;  /* 0x00000004181b7c10 */ /* 0x000fc6000fffe0ff */
[----:B------:R-:W-:Y:S01]  /*11f0*/  IMAD.WIDE R22, R25, 0x4, R2 ;  /* 0x0000000419167825 */ /* 0x000fe200078e0202 */
[----:B--2---:R1:W-:Y:S04]  /*1200*/  @P3 STG.E.128 desc[UR6][R18.64], R4 ;  /* 0x0000000412003986 */ /* 0x0043e8000c101d06 */
[----:B---3--:R1:W-:Y:S01]  /*1210*/  @P2 STG.E.128 desc[UR6][R20.64], R8 ;  /* 0x0000000814002986 */ /* 0x0083e2000c101d06 */
[----:B------:R-:W-:-:S03]  /*1220*/  IMAD R27, R16, 0x4, R27 ;  /* 0x00000004101b7824 */ /* 0x000fc600078e021b */
[----:B-----5:R1:W-:Y:S01]  /*1230*/  @P1 STG.E.128 desc[UR6][R22.64], R12 ;  /* 0x0000000c16001986 */ /* 0x0203e2000c101d06 */
[----:B------:R-:W-:Y:S05]  /*1240*/  @!P0 EXIT ;  /* 0x000000000000894d */ /* 0x000fea0003800000 */
[----:B-1----:R-:W-:Y:S01]  /*1250*/  LDS R4, [R27+0x3000] ;  /* 0x003000001b047984 */ /* 0x002fe20000000800 */
[----:B------:R-:W-:-:S03]  /*1260*/  IMAD.HI R8, R17, 0x38e38e39, RZ ;  /* 0x38e38e3911087827 */ /* 0x000fc600078e02ff */
[----:B------:R-:W-:Y:S02]  /*1270*/  LDS R5, [R27+0x3004] ;  /* 0x003004001b057984 */ /* 0x000fe40000000800 */
[----:B------:R-:W-:Y:S02]  /*1280*/  SHF.R.U32.HI R9, RZ, 0x1f, R8 ;  /* 0x0000001fff097819 */ /* 0x000fe40000011608 */
[----:B------:R-:W-:Y:S02]  /*1290*/  LDS R6, [R27+0x3008] ;  /* 0x003008001b067984 */ /* 0x000fe40000000800 */
[----:B------:R-:W-:Y:S02]  /*12a0*/  LEA.HI.SX32 R8, R8, R9, 0x1a ;  /* 0x0000000908087211 */ /* 0x000fe400078fd2ff */
[----:B------:R-:W0:Y:S03]  /*12b0*/  LDS R7, [R27+0x300c] ;  /* 0x00300c001b077984 */ /* 0x000e260000000800 */
[----:B------:R-:W-:-:S04]  /*12c0*/  IMAD R17, R8, -0x120, R17 ;  /* 0xfffffee008117824 */ /* 0x000fc800078e0211 */
[----:B------:R-:W-:-:S04]  /*12d0*/  IMAD R17, R17, 0xc4, R0 ;  /* 0x000000c411117824 */ /* 0x000fc800078e0200 */
[----:B------:R-:W-:-:S04]  /*12e0*/  IMAD R17, R8, 0x63880, R17 ;  /* 0x0006388008117824 */ /* 0x000fc800078e0211 */
[----:B------:R-:W-:-:S05]  /*12f0*/  IMAD.WIDE R2, R17, 0x4, R2 ;  /* 0x0000000411027825 */ /* 0x000fca00078e0202 */
[----:B0-----:R-:W-:Y:S01]  /*1300*/  STG.E.128 desc[UR6][R2.64], R4 ;  /* 0x0000000402007986 */ /* 0x001fe2000c101d06 */
[----:B------:R-:W-:Y:S05]  /*1310*/  EXIT ;  /* 0x000000000000794d */ /* 0x000fea0003800000 */
.L_x_0:
[----:B------:R-:W-:-:S00]  /*1320*/  BRA `(.L_x_0) ;  /* 0xfffffffc00fc7947 */ /* 0x000fc0000383ffff */
[----:B------:R-:W-:-:S00]  /*1330*/  NOP ;  /* 0x0000000000007918 */ /* 0x000fc00000000000 */
        /* <DEDUP_REMOVED lines=12> */
.L_x_1:


//--------------------- .nv.global.init           --------------------------
	.section	.nv.global.init,"aw",@progbits
.nv.global.init:
	.type		_$_str,@object
	.size		_$_str,(_$_str_$_2 - _$_str)
_$_str:
        /*0000*/ 	.byte	0x5f, 0x5f, 0x43, 0x55, 0x44, 0x41, 0x5f, 0x46, 0x54, 0x5a, 0x00
	.type		_$_str_$_2,@object
	.size		_$_str_$_2,(.L_1 - _$_str_$_2)
_$_str_$_2:
        /*000b*/ 	.byte	0x5f, 0x5f, 0x43, 0x55, 0x44, 0x41, 0x5f, 0x50, 0x52, 0x45, 0x43, 0x5f, 0x53, 0x51, 0x52, 0x54
        /*001b*/ 	.byte	0x00
.L_1:


//--------------------- .nv.shared.triton_poi_fused__native_batch_norm_legit_no_training_relu_46 --------------------------
	.section	.nv.shared.triton_poi_fused__native_batch_norm_legit_no_training_relu_46,"aw",@nobits
	.sectionflags	@""
	.align	16
	.zero		1024


//--------------------- .nv.constant0.triton_poi_fused__native_batch_norm_legit_no_training_relu_46 --------------------------
	.section	.nv.constant0.triton_poi_fused__native_batch_norm_legit_no_training_relu_46,"a",@progbits
	.sectionflags	@""
	.align	4
.nv.constant0.triton_poi_fused__native_batch_norm_legit_no_training_relu_46:
	.zero		584
